//
// Generated by NVIDIA NVVM Compiler
//
// Compiler Build ID: CL-36424714
// Cuda compilation tools, release 13.0, V13.0.88
// Based on NVVM 20.0.0
//

.version 9.0
.target sm_100
.address_size 64

	// .globl	_Z9reductionPfS_j
// _ZZ9reductionPfS_jE5sdata has been demoted

.visible .entry _Z9reductionPfS_j(
	.param .u64 .ptr .align 1 _Z9reductionPfS_j_param_0,
	.param .u64 .ptr .align 1 _Z9reductionPfS_j_param_1,
	.param .u32 _Z9reductionPfS_j_param_2
)
{
	.reg .pred 	%p<13>;
	.reg .b32 	%r<10>;
	.reg .b32 	%f<37>;
	.reg .b64 	%rd<11>;
	// demoted variable
	.shared .align 4 .b8 _ZZ9reductionPfS_jE5sdata[2048];
	ld.param.u64 	%rd2, [_Z9reductionPfS_j_param_0];
	ld.param.u64 	%rd3, [_Z9reductionPfS_j_param_1];
	ld.param.u32 	%r6, [_Z9reductionPfS_j_param_2];
	cvta.to.global.u64 	%rd1, %rd3;
	mov.u32 	%r1, %tid.x;
	mov.u32 	%r2, %ctaid.x;
	shl.b32 	%r7, %r2, 10;
	or.b32  	%r3, %r7, %r1;
	setp.ge.u32 	%p1, %r3, %r6;
	mov.f32 	%f36, 0f00000000;
	@%p1 bra 	$L__BB0_2;
	mul.wide.u32 	%rd4, %r3, 4;
	add.s64 	%rd5, %rd1, %rd4;
	ld.global.f32 	%f36, [%rd5];
$L__BB0_2:
	add.s32 	%r4, %r3, 512;
	setp.ge.u32 	%p2, %r4, %r6;
	@%p2 bra 	$L__BB0_4;
	mul.wide.u32 	%rd6, %r4, 4;
	add.s64 	%rd7, %rd1, %rd6;
	ld.global.f32 	%f6, [%rd7];
	add.f32 	%f36, %f36, %f6;
$L__BB0_4:
	shl.b32 	%r8, %r1, 2;
	mov.u32 	%r9, _ZZ9reductionPfS_jE5sdata;
	add.s32 	%r5, %r9, %r8;
	st.shared.f32 	[%r5], %f36;
	bar.sync 	0;
	setp.gt.u32 	%p3, %r1, 255;
	@%p3 bra 	$L__BB0_6;
	ld.shared.f32 	%f7, [%r5+1024];
	ld.shared.f32 	%f8, [%r5];
	add.f32 	%f9, %f7, %f8;
	st.shared.f32 	[%r5], %f9;
$L__BB0_6:
	bar.sync 	0;
	setp.gt.u32 	%p4, %r1, 127;
	@%p4 bra 	$L__BB0_8;
	ld.shared.f32 	%f10, [%r5+512];
	ld.shared.f32 	%f11, [%r5];
	add.f32 	%f12, %f10, %f11;
	st.shared.f32 	[%r5], %f12;
$L__BB0_8:
	bar.sync 	0;
	setp.gt.u32 	%p5, %r1, 63;
	@%p5 bra 	$L__BB0_10;
	ld.shared.f32 	%f13, [%r5+256];
	ld.shared.f32 	%f14, [%r5];
	add.f32 	%f15, %f13, %f14;
	st.shared.f32 	[%r5], %f15;
$L__BB0_10:
	bar.sync 	0;
	setp.gt.u32 	%p6, %r1, 31;
	@%p6 bra 	$L__BB0_12;
	ld.shared.f32 	%f16, [%r5+128];
	ld.shared.f32 	%f17, [%r5];
	add.f32 	%f18, %f16, %f17;
	st.shared.f32 	[%r5], %f18;
$L__BB0_12:
	bar.sync 	0;
	setp.gt.u32 	%p7, %r1, 15;
	@%p7 bra 	$L__BB0_14;
	ld.shared.f32 	%f19, [%r5+64];
	ld.shared.f32 	%f20, [%r5];
	add.f32 	%f21, %f19, %f20;
	st.shared.f32 	[%r5], %f21;
$L__BB0_14:
	bar.sync 	0;
	setp.gt.u32 	%p8, %r1, 7;
	@%p8 bra 	$L__BB0_16;
	ld.shared.f32 	%f22, [%r5+32];
	ld.shared.f32 	%f23, [%r5];
	add.f32 	%f24, %f22, %f23;
	st.shared.f32 	[%r5], %f24;
$L__BB0_16:
	bar.sync 	0;
	setp.gt.u32 	%p9, %r1, 3;
	@%p9 bra 	$L__BB0_18;
	ld.shared.f32 	%f25, [%r5+16];
	ld.shared.f32 	%f26, [%r5];
	add.f32 	%f27, %f25, %f26;
	st.shared.f32 	[%r5], %f27;
$L__BB0_18:
	bar.sync 	0;
	setp.gt.u32 	%p10, %r1, 1;
	@%p10 bra 	$L__BB0_20;
	ld.shared.f32 	%f28, [%r5+8];
	ld.shared.f32 	%f29, [%r5];
	add.f32 	%f30, %f28, %f29;
	st.shared.f32 	[%r5], %f30;
$L__BB0_20:
	bar.sync 	0;
	setp.ne.s32 	%p11, %r1, 0;
	@%p11 bra 	$L__BB0_22;
	ld.shared.f32 	%f31, [_ZZ9reductionPfS_jE5sdata+4];
	ld.shared.f32 	%f32, [%r5];
	add.f32 	%f33, %f31, %f32;
	st.shared.f32 	[%r5], %f33;
$L__BB0_22:
	setp.ne.s32 	%p12, %r1, 0;
	bar.sync 	0;
	@%p12 bra 	$L__BB0_24;
	ld.shared.f32 	%f34, [_ZZ9reductionPfS_jE5sdata];
	cvta.to.global.u64 	%rd8, %rd2;
	mul.wide.u32 	%rd9, %r2, 4;
	add.s64 	%rd10, %rd8, %rd9;
	st.global.f32 	[%rd10], %f34;
$L__BB0_24:
	ret;

}


// ===== COMPILED SASS (sm_100) =====

	.target	sm_100

	.elftype	@"ET_EXEC"


//--------------------- .note.nv.tkinfo           --------------------------
	.section	.note.nv.tkinfo,"",@"SHT_NOTE"
	.sectionflags	@"SHF_NOTE_NV_TKINFO"
	.tkinfo
        /*0018*/ 	.word	0x00000002
        /*0030*/ 	.string	""
        /*0030*/ 	.string	"ptxas"
        /*0030*/ 	.string	"Cuda compilation tools, release 13.0, V13.0.88"
        /*0030*/ 	.string	"Build cuda_13.0.r13.0/compiler.36424714_0"
        /*0030*/ 	.string	"-arch sm_100 -m 64 "



//--------------------- .note.nv.cuinfo           --------------------------
	.section	.note.nv.cuinfo,"",@"SHT_NOTE"
	.sectionflags	@"SHF_NOTE_NV_CUINFO"
        /*0018*/ 	.short	0x0002
        /*001a*/ 	.short	0x0064
        /*001c*/ 	.short	0x0082
	.zero		2


//--------------------- .nv.info                  --------------------------
	.section	.nv.info,"",@"SHT_CUDA_INFO"
	.align	4


	//----- nvinfo : EIATTR_REGCOUNT
	.align		4
        /*0000*/ 	.byte	0x04, 0x2f
        /*0002*/ 	.short	(.L_1 - .L_0)
	.align		4
.L_0:
        /*0004*/ 	.word	index@(_Z9reductionPfS_j)
        /*0008*/ 	.word	0x0000000c


	//----- nvinfo : EIATTR_FRAME_SIZE
	.align		4
.L_1:
        /*000c*/ 	.byte	0x04, 0x11
        /*000e*/ 	.short	(.L_3 - .L_2)
	.align		4
.L_2:
        /*0010*/ 	.word	index@(_Z9reductionPfS_j)
        /*0014*/ 	.word	0x00000000


	//----- nvinfo : EIATTR_MIN_STACK_SIZE
	.align		4
.L_3:
        /*0018*/ 	.byte	0x04, 0x12
        /*001a*/ 	.short	(.L_5 - .L_4)
	.align		4
.L_4:
        /*001c*/ 	.word	index@(_Z9reductionPfS_j)
        /*0020*/ 	.word	0x00000000
.L_5:


//--------------------- .nv.compat                --------------------------
	.section	.nv.compat,"",@"SHT_CUDA_COMPAT_INFO"
	.align	4
        /*0000*/ 	.byte	0x02, 0x09, 0x00, 0x00, 0x02, 0x02, 0x01, 0x00, 0x02, 0x05, 0x05, 0x00, 0x03, 0x07, 0x01, 0x01
        /*0010*/ 	.byte	0x02, 0x03, 0x00, 0x00, 0x02, 0x06, 0x01, 0x00, 0x04, 0x0b, 0x08, 0x00, 0x09, 0x00, 0x00, 0x00
        /*0020*/ 	.byte	0x00, 0x00, 0x00, 0x00


//--------------------- .nv.info._Z9reductionPfS_j --------------------------
	.section	.nv.info._Z9reductionPfS_j,"",@"SHT_CUDA_INFO"
	.sectionflags	@""
	.align	4


	//----- nvinfo : EIATTR_CUDA_API_VERSION
	.align		4
        /*0000*/ 	.byte	0x04, 0x37
        /*0002*/ 	.short	(.L_7 - .L_6)
.L_6:
        /*0004*/ 	.word	0x00000082


	//----- nvinfo : EIATTR_KPARAM_INFO
	.align		4
.L_7:
        /*0008*/ 	.byte	0x04, 0x17
        /*000a*/ 	.short	(.L_9 - .L_8)
.L_8:
        /*000c*/ 	.word	0x00000000
        /*0010*/ 	.short	0x0002
        /*0012*/ 	.short	0x0010
        /*0014*/ 	.byte	0x00, 0xf0, 0x11, 0x00


	//----- nvinfo : EIATTR_KPARAM_INFO
	.align		4
.L_9:
        /*0018*/ 	.byte	0x04, 0x17
        /*001a*/ 	.short	(.L_11 - .L_10)
.L_10:
        /*001c*/ 	.word	0x00000000
        /*0020*/ 	.short	0x0001
        /*0022*/ 	.short	0x0008
        /*0024*/ 	.byte	0x00, 0xf5, 0x21, 0x00


	//----- nvinfo : EIATTR_KPARAM_INFO
	.align		4
.L_11:
        /*0028*/ 	.byte	0x04, 0x17
        /*002a*/ 	.short	(.L_13 - .L_12)
.L_12:
        /*002c*/ 	.word	0x00000000
        /*0030*/ 	.short	0x0000
        /*0032*/ 	.short	0x0000
        /*0034*/ 	.byte	0x00, 0xf5, 0x21, 0x00


	//----- nvinfo : EIATTR_SPARSE_MMA_MASK
	.align		4
.L_13:
        /*0038*/ 	.byte	0x03, 0x50
        /*003a*/ 	.short	0x0000


	//----- nvinfo : EIATTR_MAXREG_COUNT
	.align		4
        /*003c*/ 	.byte	0x03, 0x1b
        /*003e*/ 	.short	0x00ff


	//----- nvinfo : EIATTR_NUM_BARRIERS
	.align		4
        /*0040*/ 	.byte	0x02, 0x4c
        /*0042*/ 	.byte	0x01
	.zero		1


	//----- nvinfo : EIATTR_MERCURY_ISA_VERSION
	.align		4
        /*0044*/ 	.byte	0x03, 0x5f
        /*0046*/ 	.short	0x0101


	//----- nvinfo : EIATTR_VRC_CTA_INIT_COUNT
	.align		4
        /*0048*/ 	.byte	0x02, 0x4a
	.zero		1
	.zero		1


	//----- nvinfo : EIATTR_EXIT_INSTR_OFFSETS
	.align		4
        /*004c*/ 	.byte	0x04, 0x1c
        /*004e*/ 	.short	(.L_15 - .L_14)


	//   ....[0]....
.L_14:
        /*0050*/ 	.word	0x000004e0


	//   ....[1]....
        /*0054*/ 	.word	0x00000530


	//----- nvinfo : EIATTR_CBANK_PARAM_SIZE
	.align		4
.L_15:
        /*0058*/ 	.byte	0x03, 0x19
        /*005a*/ 	.short	0x0014


	//----- nvinfo : EIATTR_PARAM_CBANK
	.align		4
        /*005c*/ 	.byte	0x04, 0x0a
        /*005e*/ 	.short	(.L_17 - .L_16)
	.align		4
.L_16:
        /*0060*/ 	.word	index@(.nv.constant0._Z9reductionPfS_j)
        /*0064*/ 	.short	0x0380
        /*0066*/ 	.short	0x0014


	//----- nvinfo : EIATTR_SW_WAR
	.align		4
.L_17:
        /*0068*/ 	.byte	0x04, 0x36
        /*006a*/ 	.short	(.L_19 - .L_18)
.L_18:
        /*006c*/ 	.word	0x00000008
.L_19:


//--------------------- .nv.callgraph             --------------------------
	.section	.nv.callgraph,"",@"SHT_CUDA_CALLGRAPH"
	.align	4
	.sectionentsize	8
	.align		4
        /*0000*/ 	.word	0x00000000
	.align		4
        /*0004*/ 	.word	0xffffffff
	.align		4
        /*0008*/ 	.word	0x00000000
	.align		4
        /*000c*/ 	.word	0xfffffffe
	.align		4
        /*0010*/ 	.word	0x00000000
	.align		4
        /*0014*/ 	.word	0xfffffffd
	.align		4
        /*0018*/ 	.word	0x00000000
	.align		4
        /*001c*/ 	.word	0xfffffffc


//--------------------- .text._Z9reductionPfS_j   --------------------------
	.section	.text._Z9reductionPfS_j,"ax",@progbits
	.align	128
        .global         _Z9reductionPfS_j
        .type           _Z9reductionPfS_j,@function
        .size           _Z9reductionPfS_j,(.L_x_1 - _Z9reductionPfS_j)
        .other          _Z9reductionPfS_j,@"STO_CUDA_ENTRY STV_DEFAULT"
_Z9reductionPfS_j:
.text._Z9reductionPfS_j:
[----:B------:R-:W-:Y:S01]  /*0000*/  LDC R1, c[0x0][0x37c] ;  /* 0x0000df00ff017b82 */ /* 0x000fe20000000800 */
[----:B------:R-:W0:Y:S01]  /*0010*/  S2R R0, SR_CTAID.X ;  /* 0x0000000000007919 */ /* 0x000e220000002500 */
[----:B------:R-:W1:Y:S01]  /*0020*/  LDCU UR4, c[0x0][0x390] ;  /* 0x00007200ff0477ac */ /* 0x000e620008000800 */
[----:B------:R-:W-:Y:S01]  /*0030*/  HFMA2 R8, -RZ, RZ, 0, 0 ;  /* 0x00000000ff087431 */ /* 0x000fe200000001ff */
[----:B------:R-:W2:Y:S01]  /*0040*/  S2R R2, SR_TID.X ;  /* 0x0000000000027919 */ /* 0x000ea20000002100 */
[----:B------:R-:W3:Y:S01]  /*0050*/  LDCU.64 UR6, c[0x0][0x358] ;  /* 0x00006b00ff0677ac */ /* 0x000ee20008000a00 */
[----:B0-----:R-:W-:-:S04]  /*0060*/  SHF.L.U32 R3, R0, 0xa, RZ ;  /* 0x0000000a00037819 */ /* 0x001fc800000006ff */
[----:B--2---:R-:W-:-:S04]  /*0070*/  LOP3.LUT R3, R3, R2, RZ, 0xfc, !PT ;  /* 0x0000000203037212 */ /* 0x004fc800078efcff */
[C---:B------:R-:W-:Y:S02]  /*0080*/  IADD3 R9, PT, PT, R3.reuse, 0x200, RZ ;  /* 0x0000020003097810 */ /* 0x040fe40007ffe0ff */
[----:B-1----:R-:W-:Y:S02]  /*0090*/  ISETP.GE.U32.AND P1, PT, R3, UR4, PT ;  /* 0x0000000403007c0c */ /* 0x002fe4000bf26070 */
[----:B------:R-:W-:-:S11]  /*00a0*/  ISETP.GE.U32.AND P0, PT, R9, UR4, PT ;  /* 0x0000000409007c0c */ /* 0x000fd6000bf06070 */
[----:B------:R-:W0:Y:S08]  /*00b0*/  @!P1 LDC.64 R4, c[0x0][0x388] ;  /* 0x0000e200ff049b82 */ /* 0x000e300000000a00 */
[----:B------:R-:W1:Y:S01]  /*00c0*/  @!P0 LDC.64 R6, c[0x0][0x388] ;  /* 0x0000e200ff068b82 */ /* 0x000e620000000a00 */
[----:B0-----:R-:W-:-:S05]  /*00d0*/  @!P1 IMAD.WIDE.U32 R4, R3, 0x4, R4 ;  /* 0x0000000403049825 */ /* 0x001fca00078e0004 */
[----:B---3--:R-:W2:Y:S01]  /*00e0*/  @!P1 LDG.E R8, desc[UR6][R4.64] ;  /* 0x0000000604089981 */ /* 0x008ea2000c1e1900 */
[----:B-1----:R-:W-:-:S06]  /*00f0*/  @!P0 IMAD.WIDE.U32 R6, R9, 0x4, R6 ;  /* 0x0000000409068825 */ /* 0x002fcc00078e0006 */
[----:B------:R-:W2:Y:S01]  /*0100*/  @!P0 LDG.E R7, desc[UR6][R6.64] ;  /* 0x0000000606078981 */ /* 0x000ea2000c1e1900 */
[----:B------:R-:W0:Y:S01]  /*0110*/  S2UR UR5, SR_CgaCtaId ;  /* 0x00000000000579c3 */ /* 0x000e220000008800 */
[----:B------:R-:W-:Y:S02]  /*0120*/  UMOV UR4, 0x400 ;  /* 0x0000040000047882 */ /* 0x000fe40000000000 */
[----:B0-----:R-:W-:-:S06]  /*0130*/  ULEA UR4, UR5, UR4, 0x18 ;  /* 0x0000000405047291 */ /* 0x001fcc000f8ec0ff */
[C---:B------:R-:W-:Y:S02]  /*0140*/  LEA R3, R2.reuse, UR4, 0x2 ;  /* 0x0000000402037c11 */ /* 0x040fe4000f8e10ff */
[----:B------:R-:W-:Y:S01]  /*0150*/  ISETP.GT.U32.AND P1, PT, R2, 0xff, PT ;  /* 0x000000ff0200780c */ /* 0x000fe20003f24070 */
[----:B--2---:R-:W-:-:S05]  /*0160*/  @!P0 FADD R8, R8, R7 ;  /* 0x0000000708088221 */ /* 0x004fca0000000000 */
[----:B------:R-:W-:Y:S01]  /*0170*/  STS [R3], R8 ;  /* 0x0000000803007388 */ /* 0x000fe20000000800 */
[----:B------:R-:W-:Y:S06]  /*0180*/  BAR.SYNC.DEFER_BLOCKING 0x0 ;  /* 0x0000000000007b1d */ /* 0x000fec0000010000 */
[----:B------:R-:W-:Y:S04]  /*0190*/  @!P1 LDS R9, [R3+0x400] ;  /* 0x0004000003099984 */ /* 0x000fe80000000800 */
[----:B------:R-:W0:Y:S01]  /*01a0*/  @!P1 LDS R4, [R3] ;  /* 0x0000000003049984 */ /* 0x000e220000000800 */
[----:B------:R-:W-:Y:S01]  /*01b0*/  ISETP.GT.U32.AND P0, PT, R2, 0x7f, PT ;  /* 0x0000007f0200780c */ /* 0x000fe20003f04070 */
[----:B0-----:R-:W-:-:S05]  /*01c0*/  @!P1 FADD R4, R9, R4 ;  /* 0x0000000409049221 */ /* 0x001fca0000000000 */
[----:B------:R-:W-:Y:S01]  /*01d0*/  @!P1 STS [R3], R4 ;  /* 0x0000000403009388 */ /* 0x000fe20000000800 */
        /* <DEDUP_REMOVED lines=39> */
[----:B------:R-:W-:Y:S01]  /*0450*/  ISETP.NE.AND P1, PT, R2, RZ, PT ;  /* 0x000000ff0200720c */ /* 0x000fe20003f25270 */
[----:B0-----:R-:W-:-:S05]  /*0460*/  @!P0 FADD R6, R5, R6 ;  /* 0x0000000605068221 */ /* 0x001fca0000000000 */
[----:B------:R-:W-:Y:S01]  /*0470*/  @!P0 STS [R3], R6 ;  /* 0x0000000603008388 */ /* 0x000fe20000000800 */
[----:B------:R-:W-:Y:S06]  /*0480*/  BAR.SYNC.DEFER_BLOCKING 0x0 ;  /* 0x0000000000007b1d */ /* 0x000fec0000010000 */
[----:B------:R-:W-:Y:S04]  /*0490*/  @!P1 LDS R2, [UR4+0x4] ;  /* 0x00000404ff029984 */ /* 0x000fe80008000800 */
[----:B------:R-:W0:Y:S02]  /*04a0*/  @!P1 LDS R5, [R3] ;  /* 0x0000000003059984 */ /* 0x000e240000000800 */
[----:B0-----:R-:W-:-:S05]  /*04b0*/  @!P1 FADD R2, R2, R5 ;  /* 0x0000000502029221 */ /* 0x001fca0000000000 */
[----:B------:R0:W-:Y:S01]  /*04c0*/  @!P1 STS [R3], R2 ;  /* 0x0000000203009388 */ /* 0x0001e20000000800 */
[----:B------:R-:W-:Y:S06]  /*04d0*/  BAR.SYNC.DEFER_BLOCKING 0x0 ;  /* 0x0000000000007b1d */ /* 0x000fec0000010000 */
[----:B------:R-:W-:Y:S05]  /*04e0*/  @P1 EXIT ;  /* 0x000000000000194d */ /* 0x000fea0003800000 */
[----:B------:R-:W1:Y:S01]  /*04f0*/  LDS R5, [UR4] ;  /* 0x00000004ff057984 */ /* 0x000e620008000800 */
[----:B0-----:R-:W0:Y:S02]  /*0500*/  LDC.64 R2, c[0x0][0x380] ;  /* 0x0000e000ff027b82 */ /* 0x001e240000000a00 */
[----:B0-----:R-:W-:-:S05]  /*0510*/  IMAD.WIDE.U32 R2, R0, 0x4, R2 ;  /* 0x0000000400027825 */ /* 0x001fca00078e0002 */
[----:B-1----:R-:W-:Y:S01]  /*0520*/  STG.E desc[UR6][R2.64], R5 ;  /* 0x0000000502007986 */ /* 0x002fe2000c101906 */
[----:B------:R-:W-:Y:S05]  /*0530*/  EXIT ;  /* 0x000000000000794d */ /* 0x000fea0003800000 */
.L_x_0:
[----:B------:R-:W-:-:S00]  /*0540*/  BRA `(.L_x_0) ;  /* 0xfffffffc00fc7947 */ /* 0x000fc0000383ffff */
[----:B------:R-:W-:-:S00]  /*0550*/  NOP ;  /* 0x0000000000007918 */ /* 0x000fc00000000000 */
        /* <DEDUP_REMOVED lines=10> */
.L_x_1:


//--------------------- .nv.shared._Z9reductionPfS_j --------------------------
	.section	.nv.shared._Z9reductionPfS_j,"aw",@nobits
	.sectionflags	@""
	.align	4
.nv.shared._Z9reductionPfS_j:
	.zero		3072


//--------------------- .nv.shared.reserved.0     --------------------------
	.section	.nv.shared.reserved.0,"aw",@nobits
	.weak		__nv_reservedSMEM_offset_0_alias
	.size		__nv_reservedSMEM_offset_0_alias, 0, 64
	.other		__nv_reservedSMEM_offset_0_alias,@"STO_CUDA_RESERVED_SHARED STV_DEFAULT"
__nv_reservedSMEM_offset_0_alias:
	.zero		0
	.zero		64


//--------------------- .nv.constant0._Z9reductionPfS_j --------------------------
	.section	.nv.constant0._Z9reductionPfS_j,"a",@progbits
	.sectionflags	@""
	.align	4
.nv.constant0._Z9reductionPfS_j:
	.zero		916


//--------------------- SYMBOLS --------------------------

	.type		.nv.reservedSmem.offset0,@object
	.size		.nv.reservedSmem.offset0,0x4
	.type		.nv.reservedSmem.cap,@object
	.size		.nv.reservedSmem.cap,0x4
